//
// Generated by NVIDIA NVVM Compiler
//
// Compiler Build ID: CL-36424714
// Cuda compilation tools, release 13.0, V13.0.88
// Based on NVVM 20.0.0
//

.version 9.0
.target sm_100
.address_size 64

	// .globl	_Z9setKerneliiPiS_S_S_
.extern .func  (.param .b64 func_retval0) malloc
(
	.param .b64 malloc_param_0
)
;
.extern .func free
(
	.param .b64 free_param_0
)
;

.visible .entry _Z9setKerneliiPiS_S_S_(
	.param .u32 _Z9setKerneliiPiS_S_S__param_0,
	.param .u32 _Z9setKerneliiPiS_S_S__param_1,
	.param .u64 .ptr .align 1 _Z9setKerneliiPiS_S_S__param_2,
	.param .u64 .ptr .align 1 _Z9setKerneliiPiS_S_S__param_3,
	.param .u64 .ptr .align 1 _Z9setKerneliiPiS_S_S__param_4,
	.param .u64 .ptr .align 1 _Z9setKerneliiPiS_S_S__param_5
)
{
	.reg .pred 	%p<17>;
	.reg .b16 	%rs<7>;
	.reg .b32 	%r<42>;
	.reg .b64 	%rd<39>;

	ld.param.u32 	%r25, [_Z9setKerneliiPiS_S_S__param_0];
	ld.param.u32 	%r24, [_Z9setKerneliiPiS_S_S__param_1];
	ld.param.u64 	%rd11, [_Z9setKerneliiPiS_S_S__param_2];
	ld.param.u64 	%rd12, [_Z9setKerneliiPiS_S_S__param_3];
	ld.param.u64 	%rd13, [_Z9setKerneliiPiS_S_S__param_4];
	ld.param.u64 	%rd14, [_Z9setKerneliiPiS_S_S__param_5];
	cvta.to.global.u64 	%rd1, %rd14;
	mov.u32 	%r26, %ntid.x;
	mov.u32 	%r27, %ctaid.x;
	mov.u32 	%r28, %tid.x;
	mad.lo.s32 	%r1, %r26, %r27, %r28;
	setp.ge.s32 	%p1, %r1, %r25;
	@%p1 bra 	$L__BB0_24;
	cvta.to.global.u64 	%rd15, %rd13;
	mul.wide.s32 	%rd16, %r1, 4;
	add.s64 	%rd17, %rd15, %rd16;
	ld.global.u32 	%r29, [%rd17];
	setp.eq.s32 	%p2, %r29, 0;
	@%p2 bra 	$L__BB0_24;
	add.s32 	%r2, %r24, 2;
	cvt.s64.s32 	%rd18, %r2;
	{ // callseq 0, 0
	.param .b64 param0;
	st.param.b64 	[param0], %rd18;
	.param .b64 retval0;
	call.uni (retval0), 
	malloc, 
	(
	param0
	);
	ld.param.b64 	%rd19, [retval0];
	} // callseq 0
	setp.lt.s32 	%p3, %r24, -1;
	@%p3 bra 	$L__BB0_15;
	max.s32 	%r3, %r2, 1;
	and.b32  	%r4, %r3, 15;
	setp.lt.s32 	%p4, %r2, 16;
	mov.b32 	%r37, 0;
	@%p4 bra 	$L__BB0_6;
	and.b32  	%r37, %r3, 2147483632;
	neg.s32 	%r35, %r37;
	add.s64 	%rd37, %rd19, 7;
$L__BB0_5:
	.pragma "nounroll";
	mov.b16 	%rs1, 0;
	st.u8 	[%rd37+-7], %rs1;
	st.u8 	[%rd37+-6], %rs1;
	st.u8 	[%rd37+-5], %rs1;
	st.u8 	[%rd37+-4], %rs1;
	st.u8 	[%rd37+-3], %rs1;
	st.u8 	[%rd37+-2], %rs1;
	st.u8 	[%rd37+-1], %rs1;
	st.u8 	[%rd37], %rs1;
	st.u8 	[%rd37+1], %rs1;
	st.u8 	[%rd37+2], %rs1;
	st.u8 	[%rd37+3], %rs1;
	st.u8 	[%rd37+4], %rs1;
	st.u8 	[%rd37+5], %rs1;
	st.u8 	[%rd37+6], %rs1;
	st.u8 	[%rd37+7], %rs1;
	st.u8 	[%rd37+8], %rs1;
	add.s32 	%r35, %r35, 16;
	add.s64 	%rd37, %rd37, 16;
	setp.ne.s32 	%p5, %r35, 0;
	@%p5 bra 	$L__BB0_5;
$L__BB0_6:
	setp.eq.s32 	%p6, %r4, 0;
	@%p6 bra 	$L__BB0_15;
	and.b32  	%r10, %r3, 7;
	setp.lt.u32 	%p7, %r4, 8;
	@%p7 bra 	$L__BB0_9;
	cvt.u64.u32 	%rd20, %r37;
	add.s64 	%rd21, %rd19, %rd20;
	mov.b16 	%rs2, 0;
	st.u8 	[%rd21], %rs2;
	st.u8 	[%rd21+1], %rs2;
	st.u8 	[%rd21+2], %rs2;
	st.u8 	[%rd21+3], %rs2;
	st.u8 	[%rd21+4], %rs2;
	st.u8 	[%rd21+5], %rs2;
	st.u8 	[%rd21+6], %rs2;
	st.u8 	[%rd21+7], %rs2;
	add.s32 	%r37, %r37, 8;
$L__BB0_9:
	setp.eq.s32 	%p8, %r10, 0;
	@%p8 bra 	$L__BB0_15;
	and.b32  	%r13, %r3, 3;
	setp.lt.u32 	%p9, %r10, 4;
	@%p9 bra 	$L__BB0_12;
	cvt.u64.u32 	%rd22, %r37;
	add.s64 	%rd23, %rd19, %rd22;
	mov.b16 	%rs3, 0;
	st.u8 	[%rd23], %rs3;
	st.u8 	[%rd23+1], %rs3;
	st.u8 	[%rd23+2], %rs3;
	st.u8 	[%rd23+3], %rs3;
	add.s32 	%r37, %r37, 4;
$L__BB0_12:
	setp.eq.s32 	%p10, %r13, 0;
	@%p10 bra 	$L__BB0_15;
	cvt.u64.u32 	%rd24, %r37;
	add.s64 	%rd38, %rd19, %rd24;
	neg.s32 	%r39, %r13;
$L__BB0_14:
	.pragma "nounroll";
	mov.b16 	%rs4, 0;
	st.u8 	[%rd38], %rs4;
	add.s64 	%rd38, %rd38, 1;
	add.s32 	%r39, %r39, 1;
	setp.ne.s32 	%p11, %r39, 0;
	@%p11 bra 	$L__BB0_14;
$L__BB0_15:
	cvta.to.global.u64 	%rd25, %rd12;
	add.s64 	%rd9, %rd25, %rd16;
	ld.global.u32 	%r40, [%rd9];
	ld.global.u32 	%r31, [%rd9+4];
	setp.ge.s32 	%p12, %r40, %r31;
	@%p12 bra 	$L__BB0_18;
	cvta.to.global.u64 	%rd10, %rd11;
$L__BB0_17:
	mul.wide.s32 	%rd27, %r40, 4;
	add.s64 	%rd28, %rd10, %rd27;
	ld.global.u32 	%r32, [%rd28];
	mul.wide.s32 	%rd29, %r32, 4;
	add.s64 	%rd30, %rd1, %rd29;
	ld.global.s32 	%rd31, [%rd30];
	add.s64 	%rd32, %rd19, %rd31;
	mov.b16 	%rs5, 1;
	st.u8 	[%rd32], %rs5;
	add.s32 	%r40, %r40, 1;
	ld.global.u32 	%r33, [%rd9+4];
	setp.lt.s32 	%p13, %r40, %r33;
	@%p13 bra 	$L__BB0_17;
$L__BB0_18:
	setp.lt.s32 	%p14, %r24, 0;
	@%p14 bra 	$L__BB0_23;
	mov.b32 	%r41, 1;
$L__BB0_20:
	cvt.u64.u32 	%rd33, %r41;
	add.s64 	%rd34, %rd19, %rd33;
	ld.u8 	%rs6, [%rd34];
	setp.ne.s16 	%p15, %rs6, 0;
	@%p15 bra 	$L__BB0_22;
	add.s64 	%rd36, %rd1, %rd16;
	st.global.u32 	[%rd36], %r41;
	bra.uni 	$L__BB0_24;
$L__BB0_22:
	add.s32 	%r41, %r41, 1;
	setp.ne.s32 	%p16, %r41, %r2;
	@%p16 bra 	$L__BB0_20;
$L__BB0_23:
	{ // callseq 1, 0
	.param .b64 param0;
	st.param.b64 	[param0], %rd19;
	call.uni 
	free, 
	(
	param0
	);
	} // callseq 1
$L__BB0_24:
	ret;

}
	// .globl	_Z11checkKerneliiPiS_S_S_Pb
.visible .entry _Z11checkKerneliiPiS_S_S_Pb(
	.param .u32 _Z11checkKerneliiPiS_S_S_Pb_param_0,
	.param .u32 _Z11checkKerneliiPiS_S_S_Pb_param_1,
	.param .u64 .ptr .align 1 _Z11checkKerneliiPiS_S_S_Pb_param_2,
	.param .u64 .ptr .align 1 _Z11checkKerneliiPiS_S_S_Pb_param_3,
	.param .u64 .ptr .align 1 _Z11checkKerneliiPiS_S_S_Pb_param_4,
	.param .u64 .ptr .align 1 _Z11checkKerneliiPiS_S_S_Pb_param_5,
	.param .u64 .ptr .align 1 _Z11checkKerneliiPiS_S_S_Pb_param_6
)
{
	.reg .pred 	%p<7>;
	.reg .b16 	%rs<2>;
	.reg .b32 	%r<21>;
	.reg .b64 	%rd<20>;

	ld.param.u32 	%r9, [_Z11checkKerneliiPiS_S_S_Pb_param_0];
	ld.param.u64 	%rd7, [_Z11checkKerneliiPiS_S_S_Pb_param_2];
	ld.param.u64 	%rd8, [_Z11checkKerneliiPiS_S_S_Pb_param_3];
	ld.param.u64 	%rd9, [_Z11checkKerneliiPiS_S_S_Pb_param_4];
	ld.param.u64 	%rd11, [_Z11checkKerneliiPiS_S_S_Pb_param_5];
	ld.param.u64 	%rd10, [_Z11checkKerneliiPiS_S_S_Pb_param_6];
	cvta.to.global.u64 	%rd1, %rd11;
	mov.u32 	%r10, %ctaid.x;
	mov.u32 	%r11, %ntid.x;
	mov.u32 	%r12, %tid.x;
	mad.lo.s32 	%r1, %r10, %r11, %r12;
	setp.ge.s32 	%p1, %r1, %r9;
	@%p1 bra 	$L__BB1_6;
	cvta.to.global.u64 	%rd12, %rd8;
	cvta.to.global.u64 	%rd13, %rd9;
	mul.wide.s32 	%rd14, %r1, 4;
	add.s64 	%rd2, %rd13, %rd14;
	mov.b32 	%r13, 0;
	st.global.u32 	[%rd2], %r13;
	add.s64 	%rd3, %rd12, %rd14;
	ld.global.u32 	%r19, [%rd3];
	ld.global.u32 	%r20, [%rd3+4];
	setp.ge.s32 	%p2, %r19, %r20;
	@%p2 bra 	$L__BB1_6;
	add.s64 	%rd4, %rd1, %rd14;
	cvta.to.global.u64 	%rd5, %rd7;
	cvta.to.global.u64 	%rd6, %rd10;
$L__BB1_3:
	mul.wide.s32 	%rd16, %r19, 4;
	add.s64 	%rd17, %rd5, %rd16;
	ld.global.u32 	%r14, [%rd17];
	mul.wide.s32 	%rd18, %r14, 4;
	add.s64 	%rd19, %rd1, %rd18;
	ld.global.u32 	%r15, [%rd19];
	ld.global.u32 	%r16, [%rd4];
	setp.ne.s32 	%p3, %r15, %r16;
	setp.ge.s32 	%p4, %r14, %r1;
	or.pred  	%p5, %p4, %p3;
	@%p5 bra 	$L__BB1_5;
	mov.b32 	%r17, 1;
	st.global.u32 	[%rd2], %r17;
	mov.b16 	%rs1, 1;
	st.global.u8 	[%rd6], %rs1;
	ld.global.u32 	%r20, [%rd3+4];
$L__BB1_5:
	add.s32 	%r19, %r19, 1;
	setp.lt.s32 	%p6, %r19, %r20;
	@%p6 bra 	$L__BB1_3;
$L__BB1_6:
	ret;

}


// ===== COMPILED SASS (sm_100) =====

	.target	sm_100

	.elftype	@"ET_EXEC"


//--------------------- .note.nv.tkinfo           --------------------------
	.section	.note.nv.tkinfo,"",@"SHT_NOTE"
	.sectionflags	@"SHF_NOTE_NV_TKINFO"
	.tkinfo
        /*0018*/ 	.word	0x00000002
        /*0030*/ 	.string	""
        /*0030*/ 	.string	"ptxas"
        /*0030*/ 	.string	"Cuda compilation tools, release 13.0, V13.0.88"
        /*0030*/ 	.string	"Build cuda_13.0.r13.0/compiler.36424714_0"
        /*0030*/ 	.string	"-arch sm_100 -m 64 "



//--------------------- .note.nv.cuinfo           --------------------------
	.section	.note.nv.cuinfo,"",@"SHT_NOTE"
	.sectionflags	@"SHF_NOTE_NV_CUINFO"
        /*0018*/ 	.short	0x0002
        /*001a*/ 	.short	0x0064
        /*001c*/ 	.short	0x0082
	.zero		2


//--------------------- .nv.info                  --------------------------
	.section	.nv.info,"",@"SHT_CUDA_INFO"
	.align	4


	//----- nvinfo : EIATTR_REGCOUNT
	.align		4
        /*0000*/ 	.byte	0x04, 0x2f
        /*0002*/ 	.short	(.L_1 - .L_0)
	.align		4
.L_0:
        /*0004*/ 	.word	index@(_Z9setKerneliiPiS_S_S_)
        /*0008*/ 	.word	0x00000018


	//----- nvinfo : EIATTR_FRAME_SIZE
	.align		4
.L_1:
        /*000c*/ 	.byte	0x04, 0x11
        /*000e*/ 	.short	(.L_3 - .L_2)
	.align		4
.L_2:
        /*0010*/ 	.word	index@(_Z9setKerneliiPiS_S_S_)
        /*0014*/ 	.word	0x00000000


	//----- nvinfo : EIATTR_REGCOUNT
	.align		4
.L_3:
        /*0018*/ 	.byte	0x04, 0x2f
        /*001a*/ 	.short	(.L_5 - .L_4)
	.align		4
.L_4:
        /*001c*/ 	.word	index@(_Z11checkKerneliiPiS_S_S_Pb)
        /*0020*/ 	.word	0x00000016


	//----- nvinfo : EIATTR_FRAME_SIZE
	.align		4
.L_5:
        /*0024*/ 	.byte	0x04, 0x11
        /*0026*/ 	.short	(.L_7 - .L_6)
	.align		4
.L_6:
        /*0028*/ 	.word	index@(_Z11checkKerneliiPiS_S_S_Pb)
        /*002c*/ 	.word	0x00000000


	//----- nvinfo : EIATTR_MIN_STACK_SIZE
	.align		4
.L_7:
        /*0030*/ 	.byte	0x04, 0x12
        /*0032*/ 	.short	(.L_9 - .L_8)
	.align		4
.L_8:
        /*0034*/ 	.word	index@(_Z11checkKerneliiPiS_S_S_Pb)
        /*0038*/ 	.word	0x00000000


	//----- nvinfo : EIATTR_MIN_STACK_SIZE
	.align		4
.L_9:
        /*003c*/ 	.byte	0x04, 0x12
        /*003e*/ 	.short	(.L_11 - .L_10)
	.align		4
.L_10:
        /*0040*/ 	.word	index@(_Z9setKerneliiPiS_S_S_)
        /*0044*/ 	.word	0x00000000
.L_11:


//--------------------- .nv.compat                --------------------------
	.section	.nv.compat,"",@"SHT_CUDA_COMPAT_INFO"
	.align	4
        /*0000*/ 	.byte	0x02, 0x09, 0x00, 0x00, 0x02, 0x02, 0x01, 0x00, 0x02, 0x05, 0x05, 0x00, 0x03, 0x07, 0x01, 0x01
        /*0010*/ 	.byte	0x02, 0x03, 0x00, 0x00, 0x02, 0x06, 0x01, 0x00, 0x04, 0x0b, 0x08, 0x00, 0x09, 0x00, 0x00, 0x00
        /*0020*/ 	.byte	0x00, 0x00, 0x00, 0x00


//--------------------- .nv.info._Z11checkKerneliiPiS_S_S_Pb --------------------------
	.section	.nv.info._Z11checkKerneliiPiS_S_S_Pb,"",@"SHT_CUDA_INFO"
	.sectionflags	@""
	.align	4


	//----- nvinfo : EIATTR_CUDA_API_VERSION
	.align		4
        /*0000*/ 	.byte	0x04, 0x37
        /*0002*/ 	.short	(.L_13 - .L_12)
.L_12:
        /*0004*/ 	.word	0x00000082


	//----- nvinfo : EIATTR_KPARAM_INFO
	.align		4
.L_13:
        /*0008*/ 	.byte	0x04, 0x17
        /*000a*/ 	.short	(.L_15 - .L_14)
.L_14:
        /*000c*/ 	.word	0x00000000
        /*0010*/ 	.short	0x0006
        /*0012*/ 	.short	0x0028
        /*0014*/ 	.byte	0x00, 0xf5, 0x21, 0x00


	//----- nvinfo : EIATTR_KPARAM_INFO
	.align		4
.L_15:
        /*0018*/ 	.byte	0x04, 0x17
        /*001a*/ 	.short	(.L_17 - .L_16)
.L_16:
        /*001c*/ 	.word	0x00000000
        /*0020*/ 	.short	0x0005
        /*0022*/ 	.short	0x0020
        /*0024*/ 	.byte	0x00, 0xf5, 0x21, 0x00


	//----- nvinfo : EIATTR_KPARAM_INFO
	.align		4
.L_17:
        /*0028*/ 	.byte	0x04, 0x17
        /*002a*/ 	.short	(.L_19 - .L_18)
.L_18:
        /*002c*/ 	.word	0x00000000
        /*0030*/ 	.short	0x0004
        /*0032*/ 	.short	0x0018
        /*0034*/ 	.byte	0x00, 0xf5, 0x21, 0x00


	//----- nvinfo : EIATTR_KPARAM_INFO
	.align		4
.L_19:
        /*0038*/ 	.byte	0x04, 0x17
        /*003a*/ 	.short	(.L_21 - .L_20)
.L_20:
        /*003c*/ 	.word	0x00000000
        /*0040*/ 	.short	0x0003
        /*0042*/ 	.short	0x0010
        /*0044*/ 	.byte	0x00, 0xf5, 0x21, 0x00


	//----- nvinfo : EIATTR_KPARAM_INFO
	.align		4
.L_21:
        /*0048*/ 	.byte	0x04, 0x17
        /*004a*/ 	.short	(.L_23 - .L_22)
.L_22:
        /*004c*/ 	.word	0x00000000
        /*0050*/ 	.short	0x0002
        /*0052*/ 	.short	0x0008
        /*0054*/ 	.byte	0x00, 0xf5, 0x21, 0x00


	//----- nvinfo : EIATTR_KPARAM_INFO
	.align		4
.L_23:
        /*0058*/ 	.byte	0x04, 0x17
        /*005a*/ 	.short	(.L_25 - .L_24)
.L_24:
        /*005c*/ 	.word	0x00000000
        /*0060*/ 	.short	0x0001
        /*0062*/ 	.short	0x0004
        /*0064*/ 	.byte	0x00, 0xf0, 0x11, 0x00


	//----- nvinfo : EIATTR_KPARAM_INFO
	.align		4
.L_25:
        /*0068*/ 	.byte	0x04, 0x17
        /*006a*/ 	.short	(.L_27 - .L_26)
.L_26:
        /*006c*/ 	.word	0x00000000
        /*0070*/ 	.short	0x0000
        /*0072*/ 	.short	0x0000
        /*0074*/ 	.byte	0x00, 0xf0, 0x11, 0x00


	//----- nvinfo : EIATTR_SPARSE_MMA_MASK
	.align		4
.L_27:
        /*0078*/ 	.byte	0x03, 0x50
        /*007a*/ 	.short	0x0000


	//----- nvinfo : EIATTR_MAXREG_COUNT
	.align		4
        /*007c*/ 	.byte	0x03, 0x1b
        /*007e*/ 	.short	0x00ff


	//----- nvinfo : EIATTR_MERCURY_ISA_VERSION
	.align		4
        /*0080*/ 	.byte	0x03, 0x5f
        /*0082*/ 	.short	0x0101


	//----- nvinfo : EIATTR_VRC_CTA_INIT_COUNT
	.align		4
        /*0084*/ 	.byte	0x02, 0x4a
	.zero		1
	.zero		1


	//----- nvinfo : EIATTR_EXIT_INSTR_OFFSETS
	.align		4
        /*0088*/ 	.byte	0x04, 0x1c
        /*008a*/ 	.short	(.L_29 - .L_28)


	//   ....[0]....
.L_28:
        /*008c*/ 	.word	0x00000070


	//   ....[1]....
        /*0090*/ 	.word	0x00000110


	//   ....[2]....
        /*0094*/ 	.word	0x000002b0


	//----- nvinfo : EIATTR_CRS_STACK_SIZE
	.align		4
.L_29:
        /*0098*/ 	.byte	0x04, 0x1e
        /*009a*/ 	.short	(.L_31 - .L_30)
.L_30:
        /*009c*/ 	.word	0x00000000


	//----- nvinfo : EIATTR_CBANK_PARAM_SIZE
	.align		4
.L_31:
        /*00a0*/ 	.byte	0x03, 0x19
        /*00a2*/ 	.short	0x0030


	//----- nvinfo : EIATTR_PARAM_CBANK
	.align		4
        /*00a4*/ 	.byte	0x04, 0x0a
        /*00a6*/ 	.short	(.L_33 - .L_32)
	.align		4
.L_32:
        /*00a8*/ 	.word	index@(.nv.constant0._Z11checkKerneliiPiS_S_S_Pb)
        /*00ac*/ 	.short	0x0380
        /*00ae*/ 	.short	0x0030


	//----- nvinfo : EIATTR_SW_WAR
	.align		4
.L_33:
        /*00b0*/ 	.byte	0x04, 0x36
        /*00b2*/ 	.short	(.L_35 - .L_34)
.L_34:
        /*00b4*/ 	.word	0x00000008
.L_35:


//--------------------- .nv.info._Z9setKerneliiPiS_S_S_ --------------------------
	.section	.nv.info._Z9setKerneliiPiS_S_S_,"",@"SHT_CUDA_INFO"
	.sectionflags	@""
	.align	4


	//----- nvinfo : EIATTR_CUDA_API_VERSION
	.align		4
        /*0000*/ 	.byte	0x04, 0x37
        /*0002*/ 	.short	(.L_37 - .L_36)
.L_36:
        /*0004*/ 	.word	0x00000082


	//----- nvinfo : EIATTR_KPARAM_INFO
	.align		4
.L_37:
        /*0008*/ 	.byte	0x04, 0x17
        /*000a*/ 	.short	(.L_39 - .L_38)
.L_38:
        /*000c*/ 	.word	0x00000000
        /*0010*/ 	.short	0x0005
        /*0012*/ 	.short	0x0020
        /*0014*/ 	.byte	0x00, 0xf5, 0x21, 0x00


	//----- nvinfo : EIATTR_KPARAM_INFO
	.align		4
.L_39:
        /*0018*/ 	.byte	0x04, 0x17
        /*001a*/ 	.short	(.L_41 - .L_40)
.L_40:
        /*001c*/ 	.word	0x00000000
        /*0020*/ 	.short	0x0004
        /*0022*/ 	.short	0x0018
        /*0024*/ 	.byte	0x00, 0xf5, 0x21, 0x00


	//----- nvinfo : EIATTR_KPARAM_INFO
	.align		4
.L_41:
        /*0028*/ 	.byte	0x04, 0x17
        /*002a*/ 	.short	(.L_43 - .L_42)
.L_42:
        /*002c*/ 	.word	0x00000000
        /*0030*/ 	.short	0x0003
        /*0032*/ 	.short	0x0010
        /*0034*/ 	.byte	0x00, 0xf5, 0x21, 0x00


	//----- nvinfo : EIATTR_KPARAM_INFO
	.align		4
.L_43:
        /*0038*/ 	.byte	0x04, 0x17
        /*003a*/ 	.short	(.L_45 - .L_44)
.L_44:
        /*003c*/ 	.word	0x00000000
        /*0040*/ 	.short	0x0002
        /*0042*/ 	.short	0x0008
        /*0044*/ 	.byte	0x00, 0xf5, 0x21, 0x00


	//----- nvinfo : EIATTR_KPARAM_INFO
	.align		4
.L_45:
        /*0048*/ 	.byte	0x04, 0x17
        /*004a*/ 	.short	(.L_47 - .L_46)
.L_46:
        /*004c*/ 	.word	0x00000000
        /*0050*/ 	.short	0x0001
        /*0052*/ 	.short	0x0004
        /*0054*/ 	.byte	0x00, 0xf0, 0x11, 0x00


	//----- nvinfo : EIATTR_KPARAM_INFO
	.align		4
.L_47:
        /*0058*/ 	.byte	0x04, 0x17
        /*005a*/ 	.short	(.L_49 - .L_48)
.L_48:
        /*005c*/ 	.word	0x00000000
        /*0060*/ 	.short	0x0000
        /*0062*/ 	.short	0x0000
        /*0064*/ 	.byte	0x00, 0xf0, 0x11, 0x00


	//----- nvinfo : EIATTR_SPARSE_MMA_MASK
	.align		4
.L_49:
        /*0068*/ 	.byte	0x03, 0x50
        /*006a*/ 	.short	0x0000


	//----- nvinfo : EIATTR_MAXREG_COUNT
	.align		4
        /*006c*/ 	.byte	0x03, 0x1b
        /*006e*/ 	.short	0x00ff


	//----- nvinfo : EIATTR_EXTERNS
	.align		4
        /*0070*/ 	.byte	0x04, 0x0f
        /*0072*/ 	.short	(.L_51 - .L_50)


	//   ....[0]....
	.align		4
.L_50:
        /*0074*/ 	.word	index@(malloc)


	//   ....[1]....
	.align		4
        /*0078*/ 	.word	index@(free)


	//----- nvinfo : EIATTR_MERCURY_ISA_VERSION
	.align		4
.L_51:
        /*007c*/ 	.byte	0x03, 0x5f
        /*007e*/ 	.short	0x0101


	//----- nvinfo : EIATTR_VRC_CTA_INIT_COUNT
	.align		4
        /*0080*/ 	.byte	0x02, 0x4a
	.zero		1
	.zero		1


	//----- nvinfo : EIATTR_SYSCALL_OFFSETS
	.align		4
        /*0084*/ 	.byte	0x04, 0x46
        /*0086*/ 	.short	(.L_53 - .L_52)


	//   ....[0]....
.L_52:
        /*0088*/ 	.word	0x00000150


	//   ....[1]....
        /*008c*/ 	.word	0x000008d0


	//----- nvinfo : EIATTR_EXIT_INSTR_OFFSETS
	.align		4
.L_53:
        /*0090*/ 	.byte	0x04, 0x1c
        /*0092*/ 	.short	(.L_55 - .L_54)


	//   ....[0]....
.L_54:
        /*0094*/ 	.word	0x00000070


	//   ....[1]....
        /*0098*/ 	.word	0x000000d0


	//   ....[2]....
        /*009c*/ 	.word	0x000008e0


	//   ....[3]....
        /*00a0*/ 	.word	0x00000920


	//----- nvinfo : EIATTR_CRS_STACK_SIZE
	.align		4
.L_55:
        /*00a4*/ 	.byte	0x04, 0x1e
        /*00a6*/ 	.short	(.L_57 - .L_56)
.L_56:
        /*00a8*/ 	.word	0x00000000


	//----- nvinfo : EIATTR_CBANK_PARAM_SIZE
	.align		4
.L_57:
        /*00ac*/ 	.byte	0x03, 0x19
        /*00ae*/ 	.short	0x0028


	//----- nvinfo : EIATTR_PARAM_CBANK
	.align		4
        /*00b0*/ 	.byte	0x04, 0x0a
        /*00b2*/ 	.short	(.L_59 - .L_58)
	.align		4
.L_58:
        /*00b4*/ 	.word	index@(.nv.constant0._Z9setKerneliiPiS_S_S_)
        /*00b8*/ 	.short	0x0380
        /*00ba*/ 	.short	0x0028


	//----- nvinfo : EIATTR_SW_WAR
	.align		4
.L_59:
        /*00bc*/ 	.byte	0x04, 0x36
        /*00be*/ 	.short	(.L_61 - .L_60)
.L_60:
        /*00c0*/ 	.word	0x00000008
.L_61:


//--------------------- .nv.callgraph             --------------------------
	.section	.nv.callgraph,"",@"SHT_CUDA_CALLGRAPH"
	.align	4
	.sectionentsize	8
	.align		4
        /*0000*/ 	.word	0x00000000
	.align		4
        /*0004*/ 	.word	0xffffffff
	.align		4
        /*0008*/ 	.word	index@(_Z9setKerneliiPiS_S_S_)
	.align		4
        /*000c*/ 	.word	index@(free)
	.align		4
        /*0010*/ 	.word	index@(_Z9setKerneliiPiS_S_S_)
	.align		4
        /*0014*/ 	.word	index@(malloc)
	.align		4
        /*0018*/ 	.word	0x00000000
	.align		4
        /*001c*/ 	.word	0xfffffffe
	.align		4
        /*0020*/ 	.word	0x00000000
	.align		4
        /*0024*/ 	.word	0xfffffffd
	.align		4
        /*0028*/ 	.word	0x00000000
	.align		4
        /*002c*/ 	.word	0xfffffffc


//--------------------- .nv.constant4             --------------------------
	.section	.nv.constant4,"a",@progbits
	.align	8
	.align		8
.nv.constant4:
        /*0000*/ 	.dword	malloc
	.align		8
        /*0008*/ 	.dword	free


//--------------------- .text._Z11checkKerneliiPiS_S_S_Pb --------------------------
	.section	.text._Z11checkKerneliiPiS_S_S_Pb,"ax",@progbits
	.align	128
        .global         _Z11checkKerneliiPiS_S_S_Pb
        .type           _Z11checkKerneliiPiS_S_S_Pb,@function
        .size           _Z11checkKerneliiPiS_S_S_Pb,(.L_x_21 - _Z11checkKerneliiPiS_S_S_Pb)
        .other          _Z11checkKerneliiPiS_S_S_Pb,@"STO_CUDA_ENTRY STV_DEFAULT"
_Z11checkKerneliiPiS_S_S_Pb:
.text._Z11checkKerneliiPiS_S_S_Pb:
[----:B------:R-:W-:Y:S01]  /*0000*/  LDC R1, c[0x0][0x37c] ;  /* 0x0000df00ff017b82 */ /* 0x000fe20000000800 */
[----:B------:R-:W0:Y:S07]  /*0010*/  S2R R3, SR_TID.X ;  /* 0x0000000000037919 */ /* 0x000e2e0000002100 */
[----:B------:R-:W0:Y:S01]  /*0020*/  S2UR UR4, SR_CTAID.X ;  /* 0x00000000000479c3 */ /* 0x000e220000002500 */
[----:B------:R-:W1:Y:S07]  /*0030*/  LDCU UR5, c[0x0][0x380] ;  /* 0x00007000ff0577ac */ /* 0x000e6e0008000800 */
[----:B------:R-:W0:Y:S02]  /*0040*/  LDC R0, c[0x0][0x360] ;  /* 0x0000d800ff007b82 */ /* 0x000e240000000800 */
[----:B0-----:R-:W-:-:S05]  /*0050*/  IMAD R0, R0, UR4, R3 ;  /* 0x0000000400007c24 */ /* 0x001fca000f8e0203 */
[----:B-1----:R-:W-:-:S13]  /*0060*/  ISETP.GE.AND P0, PT, R0, UR5, PT ;  /* 0x0000000500007c0c */ /* 0x002fda000bf06270 */
[----:B------:R-:W-:Y:S05]  /*0070*/  @P0 EXIT ;  /* 0x000000000000094d */ /* 0x000fea0003800000 */
[----:B------:R-:W0:Y:S01]  /*0080*/  LDC.64 R2, c[0x0][0x398] ;  /* 0x0000e600ff027b82 */ /* 0x000e220000000a00 */
[----:B------:R-:W1:Y:S07]  /*0090*/  LDCU.64 UR4, c[0x0][0x358] ;  /* 0x00006b00ff0477ac */ /* 0x000e6e0008000a00 */
[----:B------:R-:W2:Y:S01]  /*00a0*/  LDC.64 R4, c[0x0][0x390] ;  /* 0x0000e400ff047b82 */ /* 0x000ea20000000a00 */
[----:B0-----:R-:W-:-:S05]  /*00b0*/  IMAD.WIDE R2, R0, 0x4, R2 ;  /* 0x0000000400027825 */ /* 0x001fca00078e0202 */
[----:B-1----:R0:W-:Y:S01]  /*00c0*/  STG.E desc[UR4][R2.64], RZ ;  /* 0x000000ff02007986 */ /* 0x0021e2000c101904 */
[----:B--2---:R-:W-:-:S05]  /*00d0*/  IMAD.WIDE R4, R0, 0x4, R4 ;  /* 0x0000000400047825 */ /* 0x004fca00078e0204 */
[----:B------:R-:W2:Y:S04]  /*00e0*/  LDG.E R12, desc[UR4][R4.64] ;  /* 0x00000004040c7981 */ /* 0x000ea8000c1e1900 */
[----:B------:R-:W2:Y:S02]  /*00f0*/  LDG.E R13, desc[UR4][R4.64+0x4] ;  /* 0x00000404040d7981 */ /* 0x000ea4000c1e1900 */
[----:B--2---:R-:W-:-:S13]  /*0100*/  ISETP.GE.AND P0, PT, R12, R13, PT ;  /* 0x0000000d0c00720c */ /* 0x004fda0003f06270 */
[----:B0-----:R-:W-:Y:S05]  /*0110*/  @P0 EXIT ;  /* 0x000000000000094d */ /* 0x001fea0003800000 */
[----:B------:R-:W0:Y:S01]  /*0120*/  LDC.64 R10, c[0x0][0x3a0] ;  /* 0x0000e800ff0a7b82 */ /* 0x000e220000000a00 */
[----:B------:R-:W-:Y:S02]  /*0130*/  MOV R17, R12 ;  /* 0x0000000c00117202 */ /* 0x000fe40000000f00 */
[----:B------:R-:W-:-:S05]  /*0140*/  MOV R16, R13 ;  /* 0x0000000d00107202 */ /* 0x000fca0000000f00 */
[----:B------:R-:W1:Y:S08]  /*0150*/  LDC.64 R6, c[0x0][0x3a0] ;  /* 0x0000e800ff067b82 */ /* 0x000e700000000a00 */
[----:B------:R-:W2:Y:S01]  /*0160*/  LDC.64 R8, c[0x0][0x388] ;  /* 0x0000e200ff087b82 */ /* 0x000ea20000000a00 */
[----:B0-----:R-:W-:-:S07]  /*0170*/  IMAD.WIDE R10, R0, 0x4, R10 ;  /* 0x00000004000a7825 */ /* 0x001fce00078e020a */
.L_x_2:
[----:B-12---:R-:W-:Y:S01]  /*0180*/  IMAD.WIDE R12, R17, 0x4, R8 ;  /* 0x00000004110c7825 */ /* 0x006fe200078e0208 */
[----:B------:R-:W2:Y:S05]  /*0190*/  LDG.E R19, desc[UR4][R10.64] ;  /* 0x000000040a137981 */ /* 0x000eaa000c1e1900 */
[----:B------:R-:W1:Y:S02]  /*01a0*/  LDG.E R13, desc[UR4][R12.64] ;  /* 0x000000040c0d7981 */ /* 0x000e64000c1e1900 */
[----:B-1----:R-:W-:-:S06]  /*01b0*/  IMAD.WIDE R14, R13, 0x4, R6 ;  /* 0x000000040d0e7825 */ /* 0x002fcc00078e0206 */
[----:B------:R-:W2:Y:S01]  /*01c0*/  LDG.E R14, desc[UR4][R14.64] ;  /* 0x000000040e0e7981 */ /* 0x000ea2000c1e1900 */
[----:B------:R-:W-:Y:S01]  /*01d0*/  BSSY.RECONVERGENT B0, `(.L_x_0) ;  /* 0x000000b000007945 */ /* 0x000fe20003800200 */
[----:B------:R-:W-:Y:S01]  /*01e0*/  VIADD R17, R17, 0x1 ;  /* 0x0000000111117836 */ /* 0x000fe20000000000 */
[----:B--2---:R-:W-:-:S04]  /*01f0*/  ISETP.NE.AND P0, PT, R14, R19, PT ;  /* 0x000000130e00720c */ /* 0x004fc80003f05270 */
[----:B------:R-:W-:-:S13]  /*0200*/  ISETP.GE.OR P0, PT, R13, R0, P0 ;  /* 0x000000000d00720c */ /* 0x000fda0000706670 */
[----:B------:R-:W-:Y:S05]  /*0210*/  @P0 BRA `(.L_x_1) ;  /* 0x0000000000180947 */ /* 0x000fea0003800000 */
[----:B------:R-:W0:Y:S01]  /*0220*/  LDC.64 R12, c[0x0][0x3a8] ;  /* 0x0000ea00ff0c7b82 */ /* 0x000e220000000a00 */
[----:B------:R-:W-:Y:S02]  /*0230*/  HFMA2 R14, -RZ, RZ, 0, 5.9604644775390625e-08 ;  /* 0x00000001ff0e7431 */ /* 0x000fe400000001ff */
[----:B------:R-:W-:-:S05]  /*0240*/  IMAD.MOV.U32 R15, RZ, RZ, 0x1 ;  /* 0x00000001ff0f7424 */ /* 0x000fca00078e00ff */
[----:B------:R1:W-:Y:S04]  /*0250*/  STG.E desc[UR4][R2.64], R15 ;  /* 0x0000000f02007986 */ /* 0x0003e8000c101904 */
[----:B0-----:R1:W-:Y:S04]  /*0260*/  STG.E.U8 desc[UR4][R12.64], R14 ;  /* 0x0000000e0c007986 */ /* 0x0013e8000c101104 */
[----:B------:R1:W5:Y:S02]  /*0270*/  LDG.E R16, desc[UR4][R4.64+0x4] ;  /* 0x0000040404107981 */ /* 0x000364000c1e1900 */
.L_x_1:
[----:B------:R-:W-:Y:S05]  /*0280*/  BSYNC.RECONVERGENT B0 ;  /* 0x0000000000007941 */ /* 0x000fea0003800200 */
.L_x_0:
[----:B-----5:R-:W-:-:S13]  /*0290*/  ISETP.GE.AND P0, PT, R17, R16, PT ;  /* 0x000000101100720c */ /* 0x020fda0003f06270 */
[----:B------:R-:W-:Y:S05]  /*02a0*/  @!P0 BRA `(.L_x_2) ;  /* 0xfffffffc00b48947 */ /* 0x000fea000383ffff */
[----:B------:R-:W-:Y:S05]  /*02b0*/  EXIT ;  /* 0x000000000000794d */ /* 0x000fea0003800000 */
.L_x_3:
[----:B------:R-:W-:-:S00]  /*02c0*/  BRA `(.L_x_3) ;  /* 0xfffffffc00fc7947 */ /* 0x000fc0000383ffff */
[----:B------:R-:W-:-:S00]  /*02d0*/  NOP ;  /* 0x0000000000007918 */ /* 0x000fc00000000000 */
        /* <DEDUP_REMOVED lines=10> */
.L_x_21:


//--------------------- .text._Z9setKerneliiPiS_S_S_ --------------------------
	.section	.text._Z9setKerneliiPiS_S_S_,"ax",@progbits
	.align	128
        .global         _Z9setKerneliiPiS_S_S_
        .type           _Z9setKerneliiPiS_S_S_,@function
        .size           _Z9setKerneliiPiS_S_S_,(.L_x_22 - _Z9setKerneliiPiS_S_S_)
        .other          _Z9setKerneliiPiS_S_S_,@"STO_CUDA_ENTRY STV_DEFAULT"
_Z9setKerneliiPiS_S_S_:
.text._Z9setKerneliiPiS_S_S_:
[----:B------:R-:W0:Y:S01]  /*0000*/  LDC R1, c[0x0][0x37c] ;  /* 0x0000df00ff017b82 */ /* 0x000e220000000800 */
[----:B------:R-:W1:Y:S01]  /*0010*/  S2R R16, SR_CTAID.X ;  /* 0x0000000000107919 */ /* 0x000e620000002500 */
[----:B------:R-:W1:Y:S01]  /*0020*/  LDCU UR4, c[0x0][0x360] ;  /* 0x00006c00ff0477ac */ /* 0x000e620008000800 */
[----:B------:R-:W1:Y:S01]  /*0030*/  S2R R3, SR_TID.X ;  /* 0x0000000000037919 */ /* 0x000e620000002100 */
[----:B------:R-:W2:Y:S01]  /*0040*/  LDCU UR5, c[0x0][0x380] ;  /* 0x00007000ff0577ac */ /* 0x000ea20008000800 */
[----:B-1----:R-:W-:-:S05]  /*0050*/  IMAD R16, R16, UR4, R3 ;  /* 0x0000000410107c24 */ /* 0x002fca000f8e0203 */
[----:B--2---:R-:W-:-:S13]  /*0060*/  ISETP.GE.AND P0, PT, R16, UR5, PT ;  /* 0x0000000510007c0c */ /* 0x004fda000bf06270 */
[----:B0-----:R-:W-:Y:S05]  /*0070*/  @P0 EXIT ;  /* 0x000000000000094d */ /* 0x001fea0003800000 */
[----:B------:R-:W0:Y:S01]  /*0080*/  LDC.64 R2, c[0x0][0x398] ;  /* 0x0000e600ff027b82 */ /* 0x000e220000000a00 */
[----:B------:R-:W1:Y:S01]  /*0090*/  LDCU.64 UR36, c[0x0][0x358] ;  /* 0x00006b00ff2477ac */ /* 0x000e620008000a00 */
[----:B0-----:R-:W-:-:S06]  /*00a0*/  IMAD.WIDE R2, R16, 0x4, R2 ;  /* 0x0000000410027825 */ /* 0x001fcc00078e0202 */
[----:B-1----:R-:W2:Y:S02]  /*00b0*/  LDG.E R2, desc[UR36][R2.64] ;  /* 0x0000002402027981 */ /* 0x002ea4000c1e1900 */
[----:B--2---:R-:W-:-:S13]  /*00c0*/  ISETP.NE.AND P0, PT, R2, RZ, PT ;  /* 0x000000ff0200720c */ /* 0x004fda0003f05270 */
[----:B------:R-:W-:Y:S05]  /*00d0*/  @!P0 EXIT ;  /* 0x000000000000894d */ /* 0x000fea0003800000 */
[----:B------:R-:W0:Y:S01]  /*00e0*/  LDC R2, c[0x0][0x384] ;  /* 0x0000e100ff027b82 */ /* 0x000e220000000800 */
[----:B------:R-:W-:-:S07]  /*00f0*/  MOV R0, 0x0 ;  /* 0x0000000000007802 */ /* 0x000fce0000000f00 */
[----:B------:R1:W2:Y:S01]  /*0100*/  LDC.64 R6, c[0x4][R0] ;  /* 0x0100000000067b82 */ /* 0x0002a20000000a00 */
[----:B0-----:R-:W-:-:S04]  /*0110*/  VIADD R2, R2, 0x2 ;  /* 0x0000000202027836 */ /* 0x001fc80000000000 */
[--C-:B------:R-:W-:Y:S01]  /*0120*/  IMAD.MOV.U32 R4, RZ, RZ, R2.reuse ;  /* 0x000000ffff047224 */ /* 0x100fe200078e0002 */
[----:B-1----:R-:W-:-:S07]  /*0130*/  SHF.R.S32.HI R5, RZ, 0x1f, R2 ;  /* 0x0000001fff057819 */ /* 0x002fce0000011402 */
[----:B------:R-:W-:-:S07]  /*0140*/  LEPC R20, `(.L_x_4) ;  /* 0x000000001014794e */ /* 0x000fce0000000000 */
[----:B--2---:R-:W-:Y:S05]  /*0150*/  CALL.ABS.NOINC R6 ;  /* 0x0000000006007343 */ /* 0x004fea0003c00000 */
.L_x_4:
[----:B------:R-:W0:Y:S02]  /*0160*/  LDC R10, c[0x0][0x384] ;  /* 0x0000e100ff0a7b82 */ /* 0x000e240000000800 */
[----:B0-----:R-:W-:-:S13]  /*0170*/  ISETP.GE.AND P0, PT, R10, -0x1, PT ;  /* 0xffffffff0a00780c */ /* 0x001fda0003f06270 */
[----:B------:R-:W-:Y:S05]  /*0180*/  @!P0 BRA `(.L_x_5) ;  /* 0x0000000400348947 */ /* 0x000fea0003800000 */
[C---:B------:R-:W-:Y:S01]  /*0190*/  ISETP.GE.AND P1, PT, R2.reuse, 0x10, PT ;  /* 0x000000100200780c */ /* 0x040fe20003f26270 */
[----:B------:R-:W-:Y:S01]  /*01a0*/  IMAD.MOV.U32 R3, RZ, RZ, RZ ;  /* 0x000000ffff037224 */ /* 0x000fe200078e00ff */
[----:B------:R-:W-:-:S04]  /*01b0*/  VIMNMX R0, PT, PT, R2, 0x1, !PT ;  /* 0x0000000102007848 */ /* 0x000fc80007fe0100 */
[----:B------:R-:W-:-:S04]  /*01c0*/  LOP3.LUT R11, R0, 0xf, RZ, 0xc0, !PT ;  /* 0x0000000f000b7812 */ /* 0x000fc800078ec0ff */
[----:B------:R-:W-:-:S03]  /*01d0*/  ISETP.NE.AND P0, PT, R11, RZ, PT ;  /* 0x000000ff0b00720c */ /* 0x000fc60003f05270 */
[----:B------:R-:W-:Y:S10]  /*01e0*/  @!P1 BRA `(.L_x_6) ;  /* 0x0000000000749947 */ /* 0x000ff40003800000 */
[----:B------:R-:W-:Y:S01]  /*01f0*/  IADD3 R9, P1, PT, R4, 0x7, RZ ;  /* 0x0000000704097810 */ /* 0x000fe20007f3e0ff */
[----:B------:R-:W-:Y:S01]  /*0200*/  BSSY.RECONVERGENT B0, `(.L_x_6) ;  /* 0x000001b000007945 */ /* 0x000fe20003800200 */
[----:B------:R-:W-:-:S03]  /*0210*/  LOP3.LUT R3, R0, 0x7ffffff0, RZ, 0xc0, !PT ;  /* 0x7ffffff000037812 */ /* 0x000fc600078ec0ff */
[----:B------:R-:W-:Y:S02]  /*0220*/  IMAD.X R12, RZ, RZ, R5, P1 ;  /* 0x000000ffff0c7224 */ /* 0x000fe400008e0605 */
[----:B------:R-:W-:-:S07]  /*0230*/  IMAD.MOV R8, RZ, RZ, -R3 ;  /* 0x000000ffff087224 */ /* 0x000fce00078e0a03 */
.L_x_7:
[----:B0-----:R-:W-:Y:S02]  /*0240*/  IMAD.MOV.U32 R6, RZ, RZ, R9 ;  /* 0x000000ffff067224 */ /* 0x001fe400078e0009 */
[----:B------:R-:W-:Y:S02]  /*0250*/  IMAD.MOV.U32 R7, RZ, RZ, R12 ;  /* 0x000000ffff077224 */ /* 0x000fe400078e000c */
[----:B------:R-:W-:Y:S01]  /*0260*/  VIADD R8, R8, 0x10 ;  /* 0x0000001008087836 */ /* 0x000fe20000000000 */
[----:B------:R-:W-:Y:S02]  /*0270*/  IADD3 R9, P2, PT, R6, 0x10, RZ ;  /* 0x0000001006097810 */ /* 0x000fe40007f5e0ff */
[----:B------:R0:W-:Y:S02]  /*0280*/  ST.E.U8 desc[UR36][R6.64+-0x7], RZ ;  /* 0xfffff9ff06007985 */ /* 0x0001e4000c101124 */
[----:B------:R-:W-:Y:S01]  /*0290*/  ISETP.NE.AND P1, PT, R8, RZ, PT ;  /* 0x000000ff0800720c */ /* 0x000fe20003f25270 */
[----:B------:R-:W-:Y:S01]  /*02a0*/  IMAD.X R12, RZ, RZ, R7, P2 ;  /* 0x000000ffff0c7224 */ /* 0x000fe200010e0607 */
[----:B------:R0:W-:Y:S04]  /*02b0*/  ST.E.U8 desc[UR36][R6.64+-0x6], RZ ;  /* 0xfffffaff06007985 */ /* 0x0001e8000c101124 */
        /* <DEDUP_REMOVED lines=13> */
[----:B------:R0:W-:Y:S01]  /*0390*/  ST.E.U8 desc[UR36][R6.64+0x8], RZ ;  /* 0x000008ff06007985 */ /* 0x0001e2000c101124 */
[----:B------:R-:W-:Y:S05]  /*03a0*/  @P1 BRA `(.L_x_7) ;  /* 0xfffffffc00a41947 */ /* 0x000fea000383ffff */
[----:B------:R-:W-:Y:S05]  /*03b0*/  BSYNC.RECONVERGENT B0 ;  /* 0x0000000000007941 */ /* 0x000fea0003800200 */
.L_x_6:
[----:B------:R-:W-:Y:S04]  /*03c0*/  BSSY.RECONVERGENT B0, `(.L_x_5) ;  /* 0x0000029000007945 */ /* 0x000fe80003800200 */
[----:B------:R-:W-:Y:S05]  /*03d0*/  @!P0 BRA `(.L_x_8) ;  /* 0x00000000009c8947 */ /* 0x000fea0003800000 */
[----:B------:R-:W-:Y:S02]  /*03e0*/  ISETP.GE.U32.AND P0, PT, R11, 0x8, PT ;  /* 0x000000080b00780c */ /* 0x000fe40003f06070 */
[----:B------:R-:W-:-:S04]  /*03f0*/  LOP3.LUT R8, R0, 0x7, RZ, 0xc0, !PT ;  /* 0x0000000700087812 */ /* 0x000fc800078ec0ff */
[----:B------:R-:W-:-:S07]  /*0400*/  ISETP.NE.AND P1, PT, R8, RZ, PT ;  /* 0x000000ff0800720c */ /* 0x000fce0003f25270 */
[----:B------:R-:W-:Y:S06]  /*0410*/  @!P0 BRA `(.L_x_9) ;  /* 0x00000000002c8947 */ /* 0x000fec0003800000 */
[C---:B0-----:R-:W-:Y:S01]  /*0420*/  IADD3 R6, P0, PT, R3.reuse, R4, RZ ;  /* 0x0000000403067210 */ /* 0x041fe20007f1e0ff */
[----:B------:R-:W-:-:S04]  /*0430*/  VIADD R3, R3, 0x8 ;  /* 0x0000000803037836 */ /* 0x000fc80000000000 */
[----:B------:R-:W-:-:S05]  /*0440*/  IMAD.X R7, RZ, RZ, R5, P0 ;  /* 0x000000ffff077224 */ /* 0x000fca00000e0605 */
[----:B------:R1:W-:Y:S04]  /*0450*/  ST.E.U8 desc[UR36][R6.64], RZ ;  /* 0x000000ff06007985 */ /* 0x0003e8000c101124 */
[----:B------:R1:W-:Y:S04]  /*0460*/  ST.E.U8 desc[UR36][R6.64+0x1], RZ ;  /* 0x000001ff06007985 */ /* 0x0003e8000c101124 */
[----:B------:R1:W-:Y:S04]  /*0470*/  ST.E.U8 desc[UR36][R6.64+0x2], RZ ;  /* 0x000002ff06007985 */ /* 0x0003e8000c101124 */
[----:B------:R1:W-:Y:S04]  /*0480*/  ST.E.U8 desc[UR36][R6.64+0x3], RZ ;  /* 0x000003ff06007985 */ /* 0x0003e8000c101124 */
[----:B------:R1:W-:Y:S04]  /*0490*/  ST.E.U8 desc[UR36][R6.64+0x4], RZ ;  /* 0x000004ff06007985 */ /* 0x0003e8000c101124 */
[----:B------:R1:W-:Y:S04]  /*04a0*/  ST.E.U8 desc[UR36][R6.64+0x5], RZ ;  /* 0x000005ff06007985 */ /* 0x0003e8000c101124 */
[----:B------:R1:W-:Y:S04]  /*04b0*/  ST.E.U8 desc[UR36][R6.64+0x6], RZ ;  /* 0x000006ff06007985 */ /* 0x0003e8000c101124 */
[----:B------:R1:W-:Y:S02]  /*04c0*/  ST.E.U8 desc[UR36][R6.64+0x7], RZ ;  /* 0x000007ff06007985 */ /* 0x0003e4000c101124 */
.L_x_9:
[----:B------:R-:W-:Y:S05]  /*04d0*/  @!P1 BRA `(.L_x_8) ;  /* 0x00000000005c9947 */ /* 0x000fea0003800000 */
[----:B------:R-:W-:Y:S02]  /*04e0*/  ISETP.GE.U32.AND P0, PT, R8, 0x4, PT ;  /* 0x000000040800780c */ /* 0x000fe40003f06070 */
[----:B------:R-:W-:-:S04]  /*04f0*/  LOP3.LUT R0, R0, 0x3, RZ, 0xc0, !PT ;  /* 0x0000000300007812 */ /* 0x000fc800078ec0ff */
[----:B------:R-:W-:-:S07]  /*0500*/  ISETP.NE.AND P1, PT, R0, RZ, PT ;  /* 0x000000ff0000720c */ /* 0x000fce0003f25270 */
[----:B------:R-:W-:Y:S06]  /*0510*/  @!P0 BRA `(.L_x_10) ;  /* 0x00000000001c8947 */ /* 0x000fec0003800000 */
[C---:B01----:R-:W-:Y:S01]  /*0520*/  IADD3 R6, P0, PT, R3.reuse, R4, RZ ;  /* 0x0000000403067210 */ /* 0x043fe20007f1e0ff */
[----:B------:R-:W-:-:S04]  /*0530*/  VIADD R3, R3, 0x4 ;  /* 0x0000000403037836 */ /* 0x000fc80000000000 */
[----:B------:R-:W-:-:S05]  /*0540*/  IMAD.X R7, RZ, RZ, R5, P0 ;  /* 0x000000ffff077224 */ /* 0x000fca00000e0605 */
[----:B------:R2:W-:Y:S04]  /*0550*/  ST.E.U8 desc[UR36][R6.64], RZ ;  /* 0x000000ff06007985 */ /* 0x0005e8000c101124 */
[----:B------:R2:W-:Y:S04]  /*0560*/  ST.E.U8 desc[UR36][R6.64+0x1], RZ ;  /* 0x000001ff06007985 */ /* 0x0005e8000c101124 */
[----:B------:R2:W-:Y:S04]  /*0570*/  ST.E.U8 desc[UR36][R6.64+0x2], RZ ;  /* 0x000002ff06007985 */ /* 0x0005e8000c101124 */
[----:B------:R2:W-:Y:S02]  /*0580*/  ST.E.U8 desc[UR36][R6.64+0x3], RZ ;  /* 0x000003ff06007985 */ /* 0x0005e4000c101124 */
.L_x_10:
[----:B------:R-:W-:Y:S05]  /*0590*/  @!P1 BRA `(.L_x_8) ;  /* 0x00000000002c9947 */ /* 0x000fea0003800000 */
[----:B------:R-:W-:Y:S01]  /*05a0*/  IADD3 R3, P0, PT, R3, R4, RZ ;  /* 0x0000000403037210 */ /* 0x000fe20007f1e0ff */
[----:B------:R-:W-:-:S04]  /*05b0*/  IMAD.MOV R0, RZ, RZ, -R0 ;  /* 0x000000ffff007224 */ /* 0x000fc800078e0a00 */
[----:B------:R-:W-:-:S08]  /*05c0*/  IMAD.X R8, RZ, RZ, R5, P0 ;  /* 0x000000ffff087224 */ /* 0x000fd000000e0605 */
.L_x_11:
[----:B012---:R-:W-:Y:S01]  /*05d0*/  IMAD.MOV.U32 R6, RZ, RZ, R3 ;  /* 0x000000ffff067224 */ /* 0x007fe200078e0003 */
[----:B------:R-:W-:Y:S01]  /*05e0*/  IADD3 R3, P1, PT, R3, 0x1, RZ ;  /* 0x0000000103037810 */ /* 0x000fe20007f3e0ff */
[--C-:B------:R-:W-:Y:S02]  /*05f0*/  IMAD.MOV.U32 R7, RZ, RZ, R8.reuse ;  /* 0x000000ffff077224 */ /* 0x100fe400078e0008 */
[----:B------:R-:W-:Y:S02]  /*0600*/  VIADD R0, R0, 0x1 ;  /* 0x0000000100007836 */ /* 0x000fe40000000000 */
[----:B------:R-:W-:Y:S01]  /*0610*/  IMAD.X R8, RZ, RZ, R8, P1 ;  /* 0x000000ffff087224 */ /* 0x000fe200008e0608 */
[----:B------:R3:W-:Y:S02]  /*0620*/  ST.E.U8 desc[UR36][R6.64], RZ ;  /* 0x000000ff06007985 */ /* 0x0007e4000c101124 */
[----:B------:R-:W-:-:S13]  /*0630*/  ISETP.NE.AND P0, PT, R0, RZ, PT ;  /* 0x000000ff0000720c */ /* 0x000fda0003f05270 */
[----:B---3--:R-:W-:Y:S05]  /*0640*/  @P0 BRA `(.L_x_11) ;  /* 0xfffffffc00e00947 */ /* 0x008fea000383ffff */
.L_x_8:
[----:B------:R-:W-:Y:S05]  /*0650*/  BSYNC.RECONVERGENT B0 ;  /* 0x0000000000007941 */ /* 0x000fea0003800200 */
.L_x_5:
[----:B012---:R-:W0:Y:S02]  /*0660*/  LDC.64 R6, c[0x0][0x390] ;  /* 0x0000e400ff067b82 */ /* 0x007e240000000a00 */
[----:B0-----:R-:W-:-:S05]  /*0670*/  IMAD.WIDE R6, R16, 0x4, R6 ;  /* 0x0000000410067825 */ /* 0x001fca00078e0206 */
[----:B------:R-:W2:Y:S04]  /*0680*/  LDG.E R0, desc[UR36][R6.64] ;  /* 0x0000002406007981 */ /* 0x000ea8000c1e1900 */
[----:B------:R-:W2:Y:S01]  /*0690*/  LDG.E R3, desc[UR36][R6.64+0x4] ;  /* 0x0000042406037981 */ /* 0x000ea2000c1e1900 */
[----:B------:R-:W-:Y:S01]  /*06a0*/  BSSY.RECONVERGENT B0, `(.L_x_12) ;  /* 0x0000013000007945 */ /* 0x000fe20003800200 */
[----:B------:R-:W-:Y:S02]  /*06b0*/  ISETP.GE.AND P0, PT, R10, RZ, PT ;  /* 0x000000ff0a00720c */ /* 0x000fe40003f06270 */
[----:B--2---:R-:W-:-:S13]  /*06c0*/  ISETP.GE.AND P1, PT, R0, R3, PT ;  /* 0x000000030000720c */ /* 0x004fda0003f26270 */
[----:B------:R-:W-:Y:S05]  /*06d0*/  @P1 BRA `(.L_x_13) ;  /* 0x00000000003c1947 */ /* 0x000fea0003800000 */
[----:B------:R-:W0:Y:S08]  /*06e0*/  LDC.64 R8, c[0x0][0x3a0] ;  /* 0x0000e800ff087b82 */ /* 0x000e300000000a00 */
[----:B------:R-:W1:Y:S02]  /*06f0*/  LDC.64 R10, c[0x0][0x388] ;  /* 0x0000e200ff0a7b82 */ /* 0x000e640000000a00 */
.L_x_14:
[----:B-1----:R-:W-:-:S06]  /*0700*/  IMAD.WIDE R12, R0, 0x4, R10 ;  /* 0x00000004000c7825 */ /* 0x002fcc00078e020a */
[----:B------:R-:W0:Y:S02]  /*0710*/  LDG.E R13, desc[UR36][R12.64] ;  /* 0x000000240c0d7981 */ /* 0x000e24000c1e1900 */
[----:B0-----:R-:W-:-:S06]  /*0720*/  IMAD.WIDE R14, R13, 0x4, R8 ;  /* 0x000000040d0e7825 */ /* 0x001fcc00078e0208 */
[----:B------:R-:W2:Y:S01]  /*0730*/  LDG.E R14, desc[UR36][R14.64] ;  /* 0x000000240e0e7981 */ /* 0x000ea2000c1e1900 */
[----:B------:R-:W-:-:S05]  /*0740*/  IMAD.MOV.U32 R3, RZ, RZ, 0x1 ;  /* 0x00000001ff037424 */ /* 0x000fca00078e00ff */
[----:B------:R-:W-:Y:S02]  /*0750*/  PRMT R13, R3, 0x7610, R13 ;  /* 0x00007610030d7816 */ /* 0x000fe4000000000d */
[----:B--2---:R-:W-:-:S04]  /*0760*/  IADD3 R18, P1, PT, R14, R4, RZ ;  /* 0x000000040e127210 */ /* 0x004fc80007f3e0ff */
[----:B------:R-:W-:-:S05]  /*0770*/  LEA.HI.X.SX32 R19, R14, R5, 0x1, P1 ;  /* 0x000000050e137211 */ /* 0x000fca00008f0eff */
[----:B------:R2:W-:Y:S04]  /*0780*/  ST.E.U8 desc[UR36][R18.64], R13 ;  /* 0x0000000d12007985 */ /* 0x0005e8000c101124 */
[----:B------:R-:W3:Y:S01]  /*0790*/  LDG.E R3, desc[UR36][R6.64+0x4] ;  /* 0x0000042406037981 */ /* 0x000ee2000c1e1900 */
[----:B------:R-:W-:-:S05]  /*07a0*/  VIADD R0, R0, 0x1 ;  /* 0x0000000100007836 */ /* 0x000fca0000000000 */
[----:B---3--:R-:W-:-:S13]  /*07b0*/  ISETP.GE.AND P1, PT, R0, R3, PT ;  /* 0x000000030000720c */ /* 0x008fda0003f26270 */
[----:B--2---:R-:W-:Y:S05]  /*07c0*/  @!P1 BRA `(.L_x_14) ;  /* 0xfffffffc00cc9947 */ /* 0x004fea000383ffff */
.L_x_13:
[----:B------:R-:W-:Y:S05]  /*07d0*/  BSYNC.RECONVERGENT B0 ;  /* 0x0000000000007941 */ /* 0x000fea0003800200 */
.L_x_12:
[----:B------:R-:W-:Y:S04]  /*07e0*/  BSSY.RECONVERGENT B0, `(.L_x_15) ;  /* 0x000000b000007945 */ /* 0x000fe80003800200 */
[----:B------:R-:W-:Y:S05]  /*07f0*/  @!P0 BRA `(.L_x_16) ;  /* 0x0000000000248947 */ /* 0x000fea0003800000 */
[----:B------:R-:W-:-:S07]  /*0800*/  IMAD.MOV.U32 R9, RZ, RZ, 0x1 ;  /* 0x00000001ff097424 */ /* 0x000fce00078e00ff */
.L_x_18:
[----:B------:R-:W-:-:S05]  /*0810*/  IADD3 R6, P0, PT, R9, R4, RZ ;  /* 0x0000000409067210 */ /* 0x000fca0007f1e0ff */
[----:B------:R-:W-:-:S05]  /*0820*/  IMAD.X R7, RZ, RZ, R5, P0 ;  /* 0x000000ffff077224 */ /* 0x000fca00000e0605 */
[----:B------:R-:W2:Y:S02]  /*0830*/  LD.E.U8 R6, desc[UR36][R6.64] ;  /* 0x0000002406067980 */ /* 0x000ea4000c101100 */
[----:B--2---:R-:W-:-:S13]  /*0840*/  ISETP.NE.AND P0, PT, R6, RZ, PT ;  /* 0x000000ff0600720c */ /* 0x004fda0003f05270 */
[----:B------:R-:W-:Y:S05]  /*0850*/  @!P0 BRA `(.L_x_17) ;  /* 0x0000000000248947 */ /* 0x000fea0003800000 */
[----:B------:R-:W-:-:S05]  /*0860*/  VIADD R9, R9, 0x1 ;  /* 0x0000000109097836 */ /* 0x000fca0000000000 */
[----:B------:R-:W-:-:S13]  /*0870*/  ISETP.NE.AND P0, PT, R9, R2, PT ;  /* 0x000000020900720c */ /* 0x000fda0003f05270 */
[----:B------:R-:W-:Y:S05]  /*0880*/  @P0 BRA `(.L_x_18) ;  /* 0xfffffffc00e00947 */ /* 0x000fea000383ffff */
.L_x_16:
[----:B------:R-:W-:Y:S05]  /*0890*/  BSYNC.RECONVERGENT B0 ;  /* 0x0000000000007941 */ /* 0x000fea0003800200 */
.L_x_15:
[----:B------:R-:W-:-:S04]  /*08a0*/  MOV R0, 0x8 ;  /* 0x0000000800007802 */ /* 0x000fc80000000f00 */
[----:B------:R0:W1:Y:S03]  /*08b0*/  LDC.64 R2, c[0x4][R0] ;  /* 0x0100000000027b82 */ /* 0x0000660000000a00 */
[----:B------:R-:W-:-:S07]  /*08c0*/  LEPC R20, `(.L_x_19) ;  /* 0x000000001014794e */ /* 0x000fce0000000000 */
[----:B01----:R-:W-:Y:S05]  /*08d0*/  CALL.ABS.NOINC R2 ;  /* 0x0000000002007343 */ /* 0x003fea0003c00000 */
.L_x_19:
[----:B------:R-:W-:Y:S05]  /*08e0*/  EXIT ;  /* 0x000000000000794d */ /* 0x000fea0003800000 */
.L_x_17:
[----:B------:R-:W0:Y:S02]  /*08f0*/  LDC.64 R2, c[0x0][0x3a0] ;  /* 0x0000e800ff027b82 */ /* 0x000e240000000a00 */
[----:B0-----:R-:W-:-:S05]  /*0900*/  IMAD.WIDE R16, R16, 0x4, R2 ;  /* 0x0000000410107825 */ /* 0x001fca00078e0202 */
[----:B------:R-:W-:Y:S01]  /*0910*/  STG.E desc[UR36][R16.64], R9 ;  /* 0x0000000910007986 */ /* 0x000fe2000c101924 */
[----:B------:R-:W-:Y:S05]  /*0920*/  EXIT ;  /* 0x000000000000794d */ /* 0x000fea0003800000 */
.L_x_20:
        /* <DEDUP_REMOVED lines=13> */
.L_x_22:


//--------------------- .nv.shared.reserved.0     --------------------------
	.section	.nv.shared.reserved.0,"aw",@nobits
	.weak		__nv_reservedSMEM_offset_0_alias
	.size		__nv_reservedSMEM_offset_0_alias, 0, 64
	.other		__nv_reservedSMEM_offset_0_alias,@"STO_CUDA_RESERVED_SHARED STV_DEFAULT"
__nv_reservedSMEM_offset_0_alias:
	.zero		0
	.zero		64


//--------------------- .nv.constant0._Z11checkKerneliiPiS_S_S_Pb --------------------------
	.section	.nv.constant0._Z11checkKerneliiPiS_S_S_Pb,"a",@progbits
	.sectionflags	@""
	.align	4
.nv.constant0._Z11checkKerneliiPiS_S_S_Pb:
	.zero		944


//--------------------- .nv.constant0._Z9setKerneliiPiS_S_S_ --------------------------
	.section	.nv.constant0._Z9setKerneliiPiS_S_S_,"a",@progbits
	.sectionflags	@""
	.align	4
.nv.constant0._Z9setKerneliiPiS_S_S_:
	.zero		936


//--------------------- SYMBOLS --------------------------

	.type		.nv.reservedSmem.offset0,@object
	.size		.nv.reservedSmem.offset0,0x4
	.type		malloc,@function
	.type		free,@function
